//
// Generated by NVIDIA NVVM Compiler
//
// Compiler Build ID: CL-36424714
// Cuda compilation tools, release 13.0, V13.0.88
// Based on NVVM 20.0.0
//

.version 9.0
.target sm_100
.address_size 64

	// .globl	_Z19naive_conv3D_kernelPfS_ii

.visible .entry _Z19naive_conv3D_kernelPfS_ii(
	.param .u64 .ptr .align 1 _Z19naive_conv3D_kernelPfS_ii_param_0,
	.param .u64 .ptr .align 1 _Z19naive_conv3D_kernelPfS_ii_param_1,
	.param .u32 _Z19naive_conv3D_kernelPfS_ii_param_2,
	.param .u32 _Z19naive_conv3D_kernelPfS_ii_param_3
)
{
	.reg .pred 	%p<8>;
	.reg .b32 	%r<33>;
	.reg .b32 	%f<33>;
	.reg .b64 	%rd<37>;

	ld.param.u64 	%rd1, [_Z19naive_conv3D_kernelPfS_ii_param_0];
	ld.param.u64 	%rd2, [_Z19naive_conv3D_kernelPfS_ii_param_1];
	ld.param.u32 	%r3, [_Z19naive_conv3D_kernelPfS_ii_param_2];
	ld.param.u32 	%r5, [_Z19naive_conv3D_kernelPfS_ii_param_3];
	mov.u32 	%r6, %ctaid.x;
	mov.u32 	%r7, %ntid.x;
	mov.u32 	%r8, %tid.x;
	mad.lo.s32 	%r1, %r6, %r7, %r8;
	mov.u32 	%r9, %ctaid.y;
	mov.u32 	%r10, %ntid.y;
	mov.u32 	%r11, %tid.y;
	mad.lo.s32 	%r12, %r9, %r10, %r11;
	add.s32 	%r13, %r5, -1;
	max.s32 	%r14, %r3, %r12;
	max.s32 	%r15, %r1, %r14;
	setp.ge.s32 	%p1, %r15, %r13;
	setp.lt.s32 	%p2, %r3, 1;
	or.pred  	%p3, %p2, %p1;
	setp.eq.s32 	%p4, %r12, 0;
	or.pred  	%p5, %p3, %p4;
	setp.lt.s32 	%p6, %r1, 1;
	or.pred  	%p7, %p6, %p5;
	@%p7 bra 	$L__BB0_2;
	cvta.to.global.u64 	%rd3, %rd1;
	cvta.to.global.u64 	%rd4, %rd2;
	add.s32 	%r16, %r3, -1;
	mul.lo.s32 	%r17, %r5, %r5;
	mul.lo.s32 	%r18, %r17, %r16;
	add.s32 	%r19, %r12, -1;
	mul.lo.s32 	%r20, %r5, %r19;
	add.s32 	%r21, %r18, %r20;
	cvt.s64.s32 	%rd5, %r21;
	cvt.u64.u32 	%rd6, %r1;
	add.s64 	%rd7, %rd5, %rd6;
	shl.b64 	%rd8, %rd7, 2;
	add.s64 	%rd9, %rd3, %rd8;
	ld.global.f32 	%f1, [%rd9+-4];
	ld.global.f32 	%f2, [%rd9+4];
	add.f32 	%f3, %f2, %f2;
	fma.rn.f32 	%f4, %f1, 0f40000000, %f3;
	shl.b32 	%r22, %r17, 1;
	add.s32 	%r23, %r18, %r22;
	add.s32 	%r24, %r23, %r20;
	cvt.s64.s32 	%rd10, %r24;
	add.s64 	%rd11, %rd10, %rd6;
	shl.b64 	%rd12, %rd11, 2;
	add.s64 	%rd13, %rd3, %rd12;
	ld.global.f32 	%f5, [%rd13+-4];
	fma.rn.f32 	%f6, %f5, 0f40800000, %f4;
	ld.global.f32 	%f7, [%rd13+4];
	fma.rn.f32 	%f8, %f7, 0f40800000, %f6;
	add.s32 	%r25, %r21, %r5;
	cvt.s64.s32 	%rd14, %r25;
	add.s64 	%rd15, %rd14, %rd6;
	shl.b64 	%rd16, %rd15, 2;
	add.s64 	%rd17, %rd3, %rd16;
	ld.global.f32 	%f9, [%rd17+-4];
	fma.rn.f32 	%f10, %f9, 0f40A00000, %f8;
	ld.global.f32 	%f11, [%rd17+4];
	fma.rn.f32 	%f12, %f11, 0f40A00000, %f10;
	add.s32 	%r26, %r24, %r5;
	cvt.s64.s32 	%rd18, %r26;
	add.s64 	%rd19, %rd18, %rd6;
	shl.b64 	%rd20, %rd19, 2;
	add.s64 	%rd21, %rd3, %rd20;
	ld.global.f32 	%f13, [%rd21+-4];
	fma.rn.f32 	%f14, %f13, 0f40E00000, %f12;
	ld.global.f32 	%f15, [%rd21+4];
	fma.rn.f32 	%f16, %f15, 0f40E00000, %f14;
	add.s32 	%r27, %r25, %r5;
	cvt.s64.s32 	%rd22, %r27;
	add.s64 	%rd23, %rd22, %rd6;
	shl.b64 	%rd24, %rd23, 2;
	add.s64 	%rd25, %rd3, %rd24;
	ld.global.f32 	%f17, [%rd25+-4];
	mul.f32 	%f18, %f17, 0f41000000;
	sub.f32 	%f19, %f16, %f18;
	ld.global.f32 	%f20, [%rd25+4];
	mul.f32 	%f21, %f20, 0f41000000;
	sub.f32 	%f22, %f19, %f21;
	add.s32 	%r28, %r26, %r5;
	cvt.s64.s32 	%rd26, %r28;
	add.s64 	%rd27, %rd26, %rd6;
	shl.b64 	%rd28, %rd27, 2;
	add.s64 	%rd29, %rd3, %rd28;
	ld.global.f32 	%f23, [%rd29+-4];
	fma.rn.f32 	%f24, %f23, 0f41200000, %f22;
	ld.global.f32 	%f25, [%rd29+4];
	fma.rn.f32 	%f26, %f25, 0f41200000, %f24;
	sub.s32 	%r29, %r23, %r17;
	add.s32 	%r30, %r20, %r1;
	add.s32 	%r31, %r30, %r29;
	mul.wide.s32 	%rd30, %r31, 4;
	add.s64 	%rd31, %rd3, %rd30;
	ld.global.f32 	%f27, [%rd31];
	fma.rn.f32 	%f28, %f27, 0fC0400000, %f26;
	add.s32 	%r32, %r31, %r5;
	mul.wide.s32 	%rd32, %r5, 4;
	add.s64 	%rd33, %rd31, %rd32;
	ld.global.f32 	%f29, [%rd33];
	fma.rn.f32 	%f30, %f29, 0f40C00000, %f28;
	add.s64 	%rd34, %rd33, %rd32;
	ld.global.f32 	%f31, [%rd34];
	fma.rn.f32 	%f32, %f31, 0fC1100000, %f30;
	mul.wide.s32 	%rd35, %r32, 4;
	add.s64 	%rd36, %rd4, %rd35;
	st.global.f32 	[%rd36], %f32;
$L__BB0_2:
	ret;

}


// ===== COMPILED SASS (sm_100) =====

	.target	sm_100

	.elftype	@"ET_EXEC"


//--------------------- .note.nv.tkinfo           --------------------------
	.section	.note.nv.tkinfo,"",@"SHT_NOTE"
	.sectionflags	@"SHF_NOTE_NV_TKINFO"
	.tkinfo
        /*0018*/ 	.word	0x00000002
        /*0030*/ 	.string	""
        /*0030*/ 	.string	"ptxas"
        /*0030*/ 	.string	"Cuda compilation tools, release 13.0, V13.0.88"
        /*0030*/ 	.string	"Build cuda_13.0.r13.0/compiler.36424714_0"
        /*0030*/ 	.string	"-arch sm_100 -m 64 "



//--------------------- .note.nv.cuinfo           --------------------------
	.section	.note.nv.cuinfo,"",@"SHT_NOTE"
	.sectionflags	@"SHF_NOTE_NV_CUINFO"
        /*0018*/ 	.short	0x0002
        /*001a*/ 	.short	0x0064
        /*001c*/ 	.short	0x0082
	.zero		2


//--------------------- .nv.info                  --------------------------
	.section	.nv.info,"",@"SHT_CUDA_INFO"
	.align	4


	//----- nvinfo : EIATTR_REGCOUNT
	.align		4
        /*0000*/ 	.byte	0x04, 0x2f
        /*0002*/ 	.short	(.L_1 - .L_0)
	.align		4
.L_0:
        /*0004*/ 	.word	index@(_Z19naive_conv3D_kernelPfS_ii)
        /*0008*/ 	.word	0x0000001d


	//----- nvinfo : EIATTR_FRAME_SIZE
	.align		4
.L_1:
        /*000c*/ 	.byte	0x04, 0x11
        /*000e*/ 	.short	(.L_3 - .L_2)
	.align		4
.L_2:
        /*0010*/ 	.word	index@(_Z19naive_conv3D_kernelPfS_ii)
        /*0014*/ 	.word	0x00000000


	//----- nvinfo : EIATTR_MIN_STACK_SIZE
	.align		4
.L_3:
        /*0018*/ 	.byte	0x04, 0x12
        /*001a*/ 	.short	(.L_5 - .L_4)
	.align		4
.L_4:
        /*001c*/ 	.word	index@(_Z19naive_conv3D_kernelPfS_ii)
        /*0020*/ 	.word	0x00000000
.L_5:


//--------------------- .nv.compat                --------------------------
	.section	.nv.compat,"",@"SHT_CUDA_COMPAT_INFO"
	.align	4
        /*0000*/ 	.byte	0x02, 0x09, 0x00, 0x00, 0x02, 0x02, 0x01, 0x00, 0x02, 0x05, 0x05, 0x00, 0x03, 0x07, 0x01, 0x01
        /*0010*/ 	.byte	0x02, 0x03, 0x00, 0x00, 0x02, 0x06, 0x01, 0x00, 0x04, 0x0b, 0x08, 0x00, 0x09, 0x00, 0x00, 0x00
        /*0020*/ 	.byte	0x00, 0x00, 0x00, 0x00


//--------------------- .nv.info._Z19naive_conv3D_kernelPfS_ii --------------------------
	.section	.nv.info._Z19naive_conv3D_kernelPfS_ii,"",@"SHT_CUDA_INFO"
	.sectionflags	@""
	.align	4


	//----- nvinfo : EIATTR_CUDA_API_VERSION
	.align		4
        /*0000*/ 	.byte	0x04, 0x37
        /*0002*/ 	.short	(.L_7 - .L_6)
.L_6:
        /*0004*/ 	.word	0x00000082


	//----- nvinfo : EIATTR_KPARAM_INFO
	.align		4
.L_7:
        /*0008*/ 	.byte	0x04, 0x17
        /*000a*/ 	.short	(.L_9 - .L_8)
.L_8:
        /*000c*/ 	.word	0x00000000
        /*0010*/ 	.short	0x0003
        /*0012*/ 	.short	0x0014
        /*0014*/ 	.byte	0x00, 0xf0, 0x11, 0x00


	//----- nvinfo : EIATTR_KPARAM_INFO
	.align		4
.L_9:
        /*0018*/ 	.byte	0x04, 0x17
        /*001a*/ 	.short	(.L_11 - .L_10)
.L_10:
        /*001c*/ 	.word	0x00000000
        /*0020*/ 	.short	0x0002
        /*0022*/ 	.short	0x0010
        /*0024*/ 	.byte	0x00, 0xf0, 0x11, 0x00


	//----- nvinfo : EIATTR_KPARAM_INFO
	.align		4
.L_11:
        /*0028*/ 	.byte	0x04, 0x17
        /*002a*/ 	.short	(.L_13 - .L_12)
.L_12:
        /*002c*/ 	.word	0x00000000
        /*0030*/ 	.short	0x0001
        /*0032*/ 	.short	0x0008
        /*0034*/ 	.byte	0x00, 0xf5, 0x21, 0x00


	//----- nvinfo : EIATTR_KPARAM_INFO
	.align		4
.L_13:
        /*0038*/ 	.byte	0x04, 0x17
        /*003a*/ 	.short	(.L_15 - .L_14)
.L_14:
        /*003c*/ 	.word	0x00000000
        /*0040*/ 	.short	0x0000
        /*0042*/ 	.short	0x0000
        /*0044*/ 	.byte	0x00, 0xf5, 0x21, 0x00


	//----- nvinfo : EIATTR_SPARSE_MMA_MASK
	.align		4
.L_15:
        /*0048*/ 	.byte	0x03, 0x50
        /*004a*/ 	.short	0x0000


	//----- nvinfo : EIATTR_MAXREG_COUNT
	.align		4
        /*004c*/ 	.byte	0x03, 0x1b
        /*004e*/ 	.short	0x00ff


	//----- nvinfo : EIATTR_MERCURY_ISA_VERSION
	.align		4
        /*0050*/ 	.byte	0x03, 0x5f
        /*0052*/ 	.short	0x0101


	//----- nvinfo : EIATTR_VRC_CTA_INIT_COUNT
	.align		4
        /*0054*/ 	.byte	0x02, 0x4a
	.zero		1
	.zero		1


	//----- nvinfo : EIATTR_EXIT_INSTR_OFFSETS
	.align		4
        /*0058*/ 	.byte	0x04, 0x1c
        /*005a*/ 	.short	(.L_17 - .L_16)


	//   ....[0]....
.L_16:
        /*005c*/ 	.word	0x00000100


	//   ....[1]....
        /*0060*/ 	.word	0x000005e0


	//----- nvinfo : EIATTR_CBANK_PARAM_SIZE
	.align		4
.L_17:
        /*0064*/ 	.byte	0x03, 0x19
        /*0066*/ 	.short	0x0018


	//----- nvinfo : EIATTR_PARAM_CBANK
	.align		4
        /*0068*/ 	.byte	0x04, 0x0a
        /*006a*/ 	.short	(.L_19 - .L_18)
	.align		4
.L_18:
        /*006c*/ 	.word	index@(.nv.constant0._Z19naive_conv3D_kernelPfS_ii)
        /*0070*/ 	.short	0x0380
        /*0072*/ 	.short	0x0018


	//----- nvinfo : EIATTR_SW_WAR
	.align		4
.L_19:
        /*0074*/ 	.byte	0x04, 0x36
        /*0076*/ 	.short	(.L_21 - .L_20)
.L_20:
        /*0078*/ 	.word	0x00000008
.L_21:


//--------------------- .nv.callgraph             --------------------------
	.section	.nv.callgraph,"",@"SHT_CUDA_CALLGRAPH"
	.align	4
	.sectionentsize	8
	.align		4
        /*0000*/ 	.word	0x00000000
	.align		4
        /*0004*/ 	.word	0xffffffff
	.align		4
        /*0008*/ 	.word	0x00000000
	.align		4
        /*000c*/ 	.word	0xfffffffe
	.align		4
        /*0010*/ 	.word	0x00000000
	.align		4
        /*0014*/ 	.word	0xfffffffd
	.align		4
        /*0018*/ 	.word	0x00000000
	.align		4
        /*001c*/ 	.word	0xfffffffc


//--------------------- .text._Z19naive_conv3D_kernelPfS_ii --------------------------
	.section	.text._Z19naive_conv3D_kernelPfS_ii,"ax",@progbits
	.align	128
        .global         _Z19naive_conv3D_kernelPfS_ii
        .type           _Z19naive_conv3D_kernelPfS_ii,@function
        .size           _Z19naive_conv3D_kernelPfS_ii,(.L_x_1 - _Z19naive_conv3D_kernelPfS_ii)
        .other          _Z19naive_conv3D_kernelPfS_ii,@"STO_CUDA_ENTRY STV_DEFAULT"
_Z19naive_conv3D_kernelPfS_ii:
.text._Z19naive_conv3D_kernelPfS_ii:
[----:B------:R-:W-:Y:S01]  /*0000*/  LDC R1, c[0x0][0x37c] ;  /* 0x0000df00ff017b82 */ /* 0x000fe20000000800 */
[----:B------:R-:W0:Y:S07]  /*0010*/  S2R R5, SR_TID.X ;  /* 0x0000000000057919 */ /* 0x000e2e0000002100 */
[----:B------:R-:W0:Y:S01]  /*0020*/  S2UR UR4, SR_CTAID.X ;  /* 0x00000000000479c3 */ /* 0x000e220000002500 */
[----:B------:R-:W1:Y:S07]  /*0030*/  S2R R7, SR_TID.Y ;  /* 0x0000000000077919 */ /* 0x000e6e0000002200 */
[----:B------:R-:W0:Y:S08]  /*0040*/  LDC R4, c[0x0][0x360] ;  /* 0x0000d800ff047b82 */ /* 0x000e300000000800 */
[----:B------:R-:W1:Y:S08]  /*0050*/  S2UR UR5, SR_CTAID.Y ;  /* 0x00000000000579c3 */ /* 0x000e700000002600 */
[----:B------:R-:W1:Y:S08]  /*0060*/  LDC R0, c[0x0][0x364] ;  /* 0x0000d900ff007b82 */ /* 0x000e700000000800 */
[----:B------:R-:W2:Y:S01]  /*0070*/  LDC.64 R2, c[0x0][0x390] ;  /* 0x0000e400ff027b82 */ /* 0x000ea20000000a00 */
[----:B0-----:R-:W-:-:S02]  /*0080*/  IMAD R4, R4, UR4, R5 ;  /* 0x0000000404047c24 */ /* 0x001fc4000f8e0205 */
[----:B-1----:R-:W-:Y:S02]  /*0090*/  IMAD R5, R0, UR5, R7 ;  /* 0x0000000500057c24 */ /* 0x002fe4000f8e0207 */
[----:B--2---:R-:W-:-:S03]  /*00a0*/  VIADD R0, R3, 0xffffffff ;  /* 0xffffffff03007836 */ /* 0x004fc60000000000 */
[----:B------:R-:W-:-:S04]  /*00b0*/  VIMNMX3 R7, R5, R2, R4, !PT ;  /* 0x000000020507720f */ /* 0x000fc80007800104 */
[----:B------:R-:W-:-:S04]  /*00c0*/  ISETP.GE.AND P0, PT, R7, R0, PT ;  /* 0x000000000700720c */ /* 0x000fc80003f06270 */
[----:B------:R-:W-:-:S04]  /*00d0*/  ISETP.LT.OR P0, PT, R2, 0x1, P0 ;  /* 0x000000010200780c */ /* 0x000fc80000701670 */
[----:B------:R-:W-:-:S04]  /*00e0*/  ISETP.EQ.OR P0, PT, R5, RZ, P0 ;  /* 0x000000ff0500720c */ /* 0x000fc80000702670 */
[----:B------:R-:W-:-:S13]  /*00f0*/  ISETP.LT.OR P0, PT, R4, 0x1, P0 ;  /* 0x000000010400780c */ /* 0x000fda0000701670 */
[----:B------:R-:W-:Y:S05]  /*0100*/  @P0 EXIT ;  /* 0x000000000000094d */ /* 0x000fea0003800000 */
[----:B------:R-:W0:Y:S01]  /*0110*/  LDCU.64 UR6, c[0x0][0x380] ;  /* 0x00007000ff0677ac */ /* 0x000e220008000a00 */
[----:B------:R-:W-:Y:S01]  /*0120*/  VIADD R2, R2, 0xffffffff ;  /* 0xffffffff02027836 */ /* 0x000fe20000000000 */
[----:B------:R-:W-:Y:S01]  /*0130*/  IADD3 R20, PT, PT, R5, -0x1, RZ ;  /* 0xffffffff05147810 */ /* 0x000fe20007ffe0ff */
[----:B------:R-:W-:Y:S01]  /*0140*/  IMAD R21, R3, R3, RZ ;  /* 0x0000000303157224 */ /* 0x000fe200078e02ff */
[----:B------:R-:W1:Y:S03]  /*0150*/  LDCU.64 UR4, c[0x0][0x358] ;  /* 0x00006b00ff0477ac */ /* 0x000e660008000a00 */
[----:B------:R-:W-:-:S04]  /*0160*/  IMAD R2, R2, R21, RZ ;  /* 0x0000001502027224 */ /* 0x000fc800078e02ff */
[--C-:B------:R-:W-:Y:S02]  /*0170*/  IMAD R0, R20, R3, R2.reuse ;  /* 0x0000000314007224 */ /* 0x100fe400078e0202 */
[----:B------:R-:W-:-:S03]  /*0180*/  IMAD R22, R21, 0x2, R2 ;  /* 0x0000000215167824 */ /* 0x000fc600078e0202 */
[----:B------:R-:W-:Y:S01]  /*0190*/  IADD3 R6, P0, PT, R4, R0, RZ ;  /* 0x0000000004067210 */ /* 0x000fe20007f1e0ff */
[-C--:B------:R-:W-:Y:S01]  /*01a0*/  IMAD R2, R20, R3.reuse, R22 ;  /* 0x0000000314027224 */ /* 0x080fe200078e0216 */
[C---:B------:R-:W-:Y:S02]  /*01b0*/  IADD3 R5, PT, PT, R0.reuse, R3, RZ ;  /* 0x0000000300057210 */ /* 0x040fe40007ffe0ff */
[----:B------:R-:W-:Y:S02]  /*01c0*/  LEA.HI.X.SX32 R7, R0, RZ, 0x1, P0 ;  /* 0x000000ff00077211 */ /* 0x000fe400000f0eff */
[----:B0-----:R-:W-:Y:S02]  /*01d0*/  LEA R18, P1, R6, UR6, 0x2 ;  /* 0x0000000606127c11 */ /* 0x001fe4000f8210ff */
[----:B------:R-:W-:Y:S02]  /*01e0*/  IADD3 R9, P0, PT, R4, R2, RZ ;  /* 0x0000000204097210 */ /* 0x000fe40007f1e0ff */
[----:B------:R-:W-:-:S02]  /*01f0*/  LEA.HI.X R19, R6, UR7, R7, 0x2, P1 ;  /* 0x0000000706137c11 */ /* 0x000fc400088f1407 */
[----:B------:R-:W-:Y:S02]  /*0200*/  LEA.HI.X.SX32 R10, R2, RZ, 0x1, P0 ;  /* 0x000000ff020a7211 */ /* 0x000fe400000f0eff */
[C---:B------:R-:W-:Y:S01]  /*0210*/  LEA R8, P0, R9.reuse, UR6, 0x2 ;  /* 0x0000000609087c11 */ /* 0x040fe2000f8010ff */
[----:B-1----:R-:W2:Y:S01]  /*0220*/  LDG.E R0, desc[UR4][R18.64+0x4] ;  /* 0x0000040412007981 */ /* 0x002ea2000c1e1900 */
[----:B------:R-:W-:Y:S02]  /*0230*/  IADD3 R6, P1, PT, R4, R5, RZ ;  /* 0x0000000504067210 */ /* 0x000fe40007f3e0ff */
[----:B------:R-:W-:Y:S01]  /*0240*/  LEA.HI.X R9, R9, UR7, R10, 0x2, P0 ;  /* 0x0000000709097c11 */ /* 0x000fe200080f140a */
[----:B------:R-:W-:Y:S01]  /*0250*/  IMAD.IADD R13, R2, 0x1, R3 ;  /* 0x00000001020d7824 */ /* 0x000fe200078e0203 */
[----:B------:R0:W3:Y:S01]  /*0260*/  LDG.E R10, desc[UR4][R18.64+-0x4] ;  /* 0xfffffc04120a7981 */ /* 0x0000e2000c1e1900 */
[C---:B------:R-:W-:Y:S02]  /*0270*/  LEA.HI.X.SX32 R7, R5.reuse, RZ, 0x1, P1 ;  /* 0x000000ff05077211 */ /* 0x040fe400008f0eff */
[C---:B------:R-:W-:Y:S01]  /*0280*/  LEA R14, P0, R6.reuse, UR6, 0x2 ;  /* 0x00000006060e7c11 */ /* 0x040fe2000f8010ff */
[----:B------:R-:W4:Y:S03]  /*0290*/  LDG.E R11, desc[UR4][R8.64+-0x4] ;  /* 0xfffffc04080b7981 */ /* 0x000f26000c1e1900 */
[----:B------:R-:W-:Y:S01]  /*02a0*/  LEA.HI.X R15, R6, UR7, R7, 0x2, P0 ;  /* 0x00000007060f7c11 */ /* 0x000fe200080f1407 */
[----:B------:R1:W5:Y:S01]  /*02b0*/  LDG.E R2, desc[UR4][R8.64+0x4] ;  /* 0x0000040408027981 */ /* 0x000362000c1e1900 */
[----:B------:R-:W-:Y:S01]  /*02c0*/  IADD3 R17, P0, PT, R4, R13, RZ ;  /* 0x0000000d04117210 */ /* 0x000fe20007f1e0ff */
[----:B------:R-:W1:Y:S01]  /*02d0*/  LDC.64 R6, c[0x0][0x380] ;  /* 0x0000e000ff067b82 */ /* 0x000e620000000a00 */
[----:B------:R-:W-:Y:S01]  /*02e0*/  IADD3 R5, PT, PT, R5, R3, RZ ;  /* 0x0000000305057210 */ /* 0x000fe20007ffe0ff */
[----:B------:R-:W5:Y:S01]  /*02f0*/  LDG.E R12, desc[UR4][R14.64+-0x4] ;  /* 0xfffffc040e0c7981 */ /* 0x000f62000c1e1900 */
[----:B------:R-:W-:-:S02]  /*0300*/  LEA.HI.X.SX32 R26, R13, RZ, 0x1, P0 ;  /* 0x000000ff0d1a7211 */ /* 0x000fc400000f0eff */
[C---:B------:R-:W-:Y:S01]  /*0310*/  LEA R16, P0, R17.reuse, UR6, 0x2 ;  /* 0x0000000611107c11 */ /* 0x040fe2000f8010ff */
[----:B------:R1:W5:Y:S01]  /*0320*/  LDG.E R18, desc[UR4][R14.64+0x4] ;  /* 0x000004040e127981 */ /* 0x000362000c1e1900 */
[----:B------:R-:W-:Y:S02]  /*0330*/  IADD3 R24, P1, PT, R4, R5, RZ ;  /* 0x0000000504187210 */ /* 0x000fe40007f3e0ff */
[----:B------:R-:W-:Y:S01]  /*0340*/  LEA.HI.X R17, R17, UR7, R26, 0x2, P0 ;  /* 0x0000000711117c11 */ /* 0x000fe200080f141a */
[----:B0-----:R-:W-:Y:S01]  /*0350*/  IMAD.IADD R19, R13, 0x1, R3 ;  /* 0x000000010d137824 */ /* 0x001fe200078e0203 */
[----:B------:R-:W-:Y:S02]  /*0360*/  LEA.HI.X.SX32 R5, R5, RZ, 0x1, P1 ;  /* 0x000000ff05057211 */ /* 0x000fe400008f0eff */
[----:B-1----:R-:W-:Y:S01]  /*0370*/  LEA R8, P0, R24, UR6, 0x2 ;  /* 0x0000000618087c11 */ /* 0x002fe2000f8010ff */
[----:B------:R-:W5:Y:S01]  /*0380*/  LDG.E R13, desc[UR4][R16.64+-0x4] ;  /* 0xfffffc04100d7981 */ /* 0x000f62000c1e1900 */
[----:B------:R-:W-:-:S02]  /*0390*/  IADD3 R23, P1, PT, R4, R19, RZ ;  /* 0x0000001304177210 */ /* 0x000fc40007f3e0ff */
[----:B------:R-:W-:Y:S01]  /*03a0*/  LEA.HI.X R9, R24, UR7, R5, 0x2, P0 ;  /* 0x0000000718097c11 */ /* 0x000fe200080f1405 */
[----:B------:R-:W-:Y:S02]  /*03b0*/  IMAD R5, R20, R3, R4 ;  /* 0x0000000314057224 */ /* 0x000fe400078e0204 */
[----:B------:R0:W5:Y:S01]  /*03c0*/  LDG.E R20, desc[UR4][R16.64+0x4] ;  /* 0x0000040410147981 */ /* 0x000162000c1e1900 */
[----:B------:R-:W-:Y:S02]  /*03d0*/  LEA.HI.X.SX32 R24, R19, RZ, 0x1, P1 ;  /* 0x000000ff13187211 */ /* 0x000fe400008f0eff */
[----:B------:R-:W-:Y:S01]  /*03e0*/  LEA R4, P0, R23, UR6, 0x2 ;  /* 0x0000000617047c11 */ /* 0x000fe2000f8010ff */
[----:B------:R-:W5:Y:S01]  /*03f0*/  LDG.E R19, desc[UR4][R8.64+-0x4] ;  /* 0xfffffc0408137981 */ /* 0x000f62000c1e1900 */
[----:B------:R-:W-:Y:S02]  /*0400*/  IADD3 R21, PT, PT, R5, R22, -R21 ;  /* 0x0000001605157210 */ /* 0x000fe40007ffe815 */
[----:B------:R-:W-:Y:S01]  /*0410*/  LEA.HI.X R5, R23, UR7, R24, 0x2, P0 ;  /* 0x0000000717057c11 */ /* 0x000fe200080f1418 */
[----:B------:R-:W5:Y:S02]  /*0420*/  LDG.E R22, desc[UR4][R8.64+0x4] ;  /* 0x0000040408167981 */ /* 0x000f64000c1e1900 */
[----:B------:R-:W-:-:S02]  /*0430*/  IMAD.WIDE R6, R21, 0x4, R6 ;  /* 0x0000000415067825 */ /* 0x000fc400078e0206 */
[----:B------:R-:W5:Y:S04]  /*0440*/  LDG.E R23, desc[UR4][R4.64+-0x4] ;  /* 0xfffffc0404177981 */ /* 0x000f68000c1e1900 */
[----:B------:R1:W5:Y:S01]  /*0450*/  LDG.E R24, desc[UR4][R4.64+0x4] ;  /* 0x0000040404187981 */ /* 0x000362000c1e1900 */
[----:B------:R-:W-:-:S03]  /*0460*/  IMAD.WIDE R14, R3, 0x4, R6 ;  /* 0x00000004030e7825 */ /* 0x000fc600078e0206 */
[----:B------:R-:W5:Y:S01]  /*0470*/  LDG.E R6, desc[UR4][R6.64] ;  /* 0x0000000406067981 */ /* 0x000f62000c1e1900 */
[----:B0-----:R-:W-:-:S03]  /*0480*/  IMAD.WIDE R16, R3, 0x4, R14 ;  /* 0x0000000403107825 */ /* 0x001fc600078e020e */
[----:B------:R-:W5:Y:S01]  /*0490*/  LDG.E R14, desc[UR4][R14.64] ;  /* 0x000000040e0e7981 */ /* 0x000f62000c1e1900 */
[----:B-1----:R-:W0:Y:S03]  /*04a0*/  LDC.64 R4, c[0x0][0x388] ;  /* 0x0000e200ff047b82 */ /* 0x002e260000000a00 */
[----:B------:R-:W5:Y:S01]  /*04b0*/  LDG.E R16, desc[UR4][R16.64] ;  /* 0x0000000410107981 */ /* 0x000f62000c1e1900 */
[----:B------:R-:W-:-:S05]  /*04c0*/  IADD3 R3, PT, PT, R21, R3, RZ ;  /* 0x0000000315037210 */ /* 0x000fca0007ffe0ff */
[----:B0-----:R-:W-:-:S04]  /*04d0*/  IMAD.WIDE R4, R3, 0x4, R4 ;  /* 0x0000000403047825 */ /* 0x001fc800078e0204 */
[----:B--2---:R-:W-:-:S04]  /*04e0*/  FADD R25, R0, R0 ;  /* 0x0000000000197221 */ /* 0x004fc80000000000 */
[----:B---3--:R-:W-:-:S04]  /*04f0*/  FFMA R10, R10, 2, R25 ;  /* 0x400000000a0a7823 */ /* 0x008fc80000000019 */
[----:B----4-:R-:W-:-:S04]  /*0500*/  FFMA R11, R11, 4, R10 ;  /* 0x408000000b0b7823 */ /* 0x010fc8000000000a */
[----:B-----5:R-:W-:-:S04]  /*0510*/  FFMA R11, R2, 4, R11 ;  /* 0x40800000020b7823 */ /* 0x020fc8000000000b */
[----:B------:R-:W-:-:S04]  /*0520*/  FFMA R11, R12, 5, R11 ;  /* 0x40a000000c0b7823 */ /* 0x000fc8000000000b */
[----:B------:R-:W-:-:S04]  /*0530*/  FFMA R18, R18, 5, R11 ;  /* 0x40a0000012127823 */ /* 0x000fc8000000000b */
[----:B------:R-:W-:-:S04]  /*0540*/  FFMA R13, R13, 7, R18 ;  /* 0x40e000000d0d7823 */ /* 0x000fc80000000012 */
[----:B------:R-:W-:-:S04]  /*0550*/  FFMA R20, R20, 7, R13 ;  /* 0x40e0000014147823 */ /* 0x000fc8000000000d */
[----:B------:R-:W-:-:S04]  /*0560*/  FFMA R19, R19, -8, R20 ;  /* 0xc100000013137823 */ /* 0x000fc80000000014 */
[----:B------:R-:W-:-:S04]  /*0570*/  FFMA R22, R22, -8, R19 ;  /* 0xc100000016167823 */ /* 0x000fc80000000013 */
[----:B------:R-:W-:-:S04]  /*0580*/  FFMA R23, R23, 10, R22 ;  /* 0x4120000017177823 */ /* 0x000fc80000000016 */
[----:B------:R-:W-:-:S04]  /*0590*/  FFMA R23, R24, 10, R23 ;  /* 0x4120000018177823 */ /* 0x000fc80000000017 */
[----:B------:R-:W-:-:S04]  /*05a0*/  FFMA R23, R6, -3, R23 ;  /* 0xc040000006177823 */ /* 0x000fc80000000017 */
[----:B------:R-:W-:-:S04]  /*05b0*/  FFMA R23, R14, 6, R23 ;  /* 0x40c000000e177823 */ /* 0x000fc80000000017 */
[----:B------:R-:W-:-:S05]  /*05c0*/  FFMA R23, R16, -9, R23 ;  /* 0xc110000010177823 */ /* 0x000fca0000000017 */
[----:B------:R-:W-:Y:S01]  /*05d0*/  STG.E desc[UR4][R4.64], R23 ;  /* 0x0000001704007986 */ /* 0x000fe2000c101904 */
[----:B------:R-:W-:Y:S05]  /*05e0*/  EXIT ;  /* 0x000000000000794d */ /* 0x000fea0003800000 */
.L_x_0:
[----:B------:R-:W-:-:S00]  /*05f0*/  BRA `(.L_x_0) ;  /* 0xfffffffc00fc7947 */ /* 0x000fc0000383ffff */
[----:B------:R-:W-:-:S00]  /*0600*/  NOP ;  /* 0x0000000000007918 */ /* 0x000fc00000000000 */
[----:B------:R-:W-:-:S00]  /*0610*/  NOP ;  /* 0x0000000000007918 */ /* 0x000fc00000000000 */
[----:B------:R-:W-:-:S00]  /*0620*/  NOP ;  /* 0x0000000000007918 */ /* 0x000fc00000000000 */
[----:B------:R-:W-:-:S00]  /*0630*/  NOP ;  /* 0x0000000000007918 */ /* 0x000fc00000000000 */
[----:B------:R-:W-:-:S00]  /*0640*/  NOP ;  /* 0x0000000000007918 */ /* 0x000fc00000000000 */
[----:B------:R-:W-:-:S00]  /*0650*/  NOP ;  /* 0x0000000000007918 */ /* 0x000fc00000000000 */
[----:B------:R-:W-:-:S00]  /*0660*/  NOP ;  /* 0x0000000000007918 */ /* 0x000fc00000000000 */
[----:B------:R-:W-:-:S00]  /*0670*/  NOP ;  /* 0x0000000000007918 */ /* 0x000fc00000000000 */
.L_x_1:


//--------------------- .nv.shared.reserved.0     --------------------------
	.section	.nv.shared.reserved.0,"aw",@nobits
	.weak		__nv_reservedSMEM_offset_0_alias
	.size		__nv_reservedSMEM_offset_0_alias, 0, 64
	.other		__nv_reservedSMEM_offset_0_alias,@"STO_CUDA_RESERVED_SHARED STV_DEFAULT"
__nv_reservedSMEM_offset_0_alias:
	.zero		0
	.zero		64


//--------------------- .nv.constant0._Z19naive_conv3D_kernelPfS_ii --------------------------
	.section	.nv.constant0._Z19naive_conv3D_kernelPfS_ii,"a",@progbits
	.sectionflags	@""
	.align	4
.nv.constant0._Z19naive_conv3D_kernelPfS_ii:
	.zero		920


//--------------------- SYMBOLS --------------------------

	.type		.nv.reservedSmem.offset0,@object
	.size		.nv.reservedSmem.offset0,0x4
